//
// Generated by NVIDIA NVVM Compiler
//
// Compiler Build ID: CL-36424714
// Cuda compilation tools, release 13.0, V13.0.88
// Based on NVVM 20.0.0
//

.version 9.0
.target sm_100
.address_size 64

	// .globl	_Z10stencil_1dPiS_

.visible .entry _Z10stencil_1dPiS_(
	.param .u64 .ptr .align 1 _Z10stencil_1dPiS__param_0,
	.param .u64 .ptr .align 1 _Z10stencil_1dPiS__param_1
)
{
	.reg .pred 	%p<6>;
	.reg .b32 	%r<39>;
	.reg .b64 	%rd<18>;

	ld.param.u64 	%rd9, [_Z10stencil_1dPiS__param_0];
	ld.param.u64 	%rd10, [_Z10stencil_1dPiS__param_1];
	cvta.to.global.u64 	%rd1, %rd9;
	cvta.to.global.u64 	%rd11, %rd10;
	mov.u32 	%r1, %ctaid.x;
	max.u32 	%r18, %r1, 3000;
	add.s32 	%r36, %r18, -3000;
	mul.wide.u32 	%rd12, %r1, 4;
	add.s64 	%rd2, %rd11, %rd12;
	mov.b32 	%r19, 0;
	st.global.u32 	[%rd2], %r19;
	setp.gt.u32 	%p1, %r36, 999;
	@%p1 bra 	$L__BB0_7;
	min.u32 	%r21, %r1, 3000;
	sub.s32 	%r22, %r21, %r1;
	add.s32 	%r3, %r22, 999;
	and.b32  	%r4, %r22, 3;
	setp.eq.s32 	%p2, %r4, 0;
	mov.b32 	%r35, 0;
	@%p2 bra 	$L__BB0_4;
	mul.wide.u32 	%rd13, %r36, 4;
	add.s64 	%rd16, %rd1, %rd13;
	neg.s32 	%r32, %r4;
	mov.b32 	%r35, 0;
$L__BB0_3:
	.pragma "nounroll";
	ld.global.u32 	%r24, [%rd16];
	add.s32 	%r35, %r35, %r24;
	st.global.u32 	[%rd2], %r35;
	add.s32 	%r36, %r36, 1;
	add.s64 	%rd16, %rd16, 4;
	add.s32 	%r32, %r32, 1;
	setp.ne.s32 	%p3, %r32, 0;
	@%p3 bra 	$L__BB0_3;
$L__BB0_4:
	setp.lt.u32 	%p4, %r3, 3;
	@%p4 bra 	$L__BB0_7;
	mul.wide.u32 	%rd14, %r36, 4;
	add.s64 	%rd15, %rd14, %rd1;
	add.s64 	%rd17, %rd15, 8;
$L__BB0_6:
	ld.global.u32 	%r25, [%rd17+-8];
	add.s32 	%r26, %r35, %r25;
	st.global.u32 	[%rd2], %r26;
	ld.global.u32 	%r27, [%rd17+-4];
	add.s32 	%r28, %r26, %r27;
	st.global.u32 	[%rd2], %r28;
	ld.global.u32 	%r29, [%rd17];
	add.s32 	%r30, %r28, %r29;
	st.global.u32 	[%rd2], %r30;
	ld.global.u32 	%r31, [%rd17+4];
	add.s32 	%r35, %r30, %r31;
	st.global.u32 	[%rd2], %r35;
	add.s32 	%r17, %r36, 4;
	add.s64 	%rd17, %rd17, 16;
	setp.lt.u32 	%p5, %r36, 996;
	mov.u32 	%r36, %r17;
	@%p5 bra 	$L__BB0_6;
$L__BB0_7:
	ret;

}


// ===== COMPILED SASS (sm_100) =====

	.target	sm_100

	.elftype	@"ET_EXEC"


//--------------------- .note.nv.tkinfo           --------------------------
	.section	.note.nv.tkinfo,"",@"SHT_NOTE"
	.sectionflags	@"SHF_NOTE_NV_TKINFO"
	.tkinfo
        /*0018*/ 	.word	0x00000002
        /*0030*/ 	.string	""
        /*0030*/ 	.string	"ptxas"
        /*0030*/ 	.string	"Cuda compilation tools, release 13.0, V13.0.88"
        /*0030*/ 	.string	"Build cuda_13.0.r13.0/compiler.36424714_0"
        /*0030*/ 	.string	"-arch sm_100 -m 64 "



//--------------------- .note.nv.cuinfo           --------------------------
	.section	.note.nv.cuinfo,"",@"SHT_NOTE"
	.sectionflags	@"SHF_NOTE_NV_CUINFO"
        /*0018*/ 	.short	0x0002
        /*001a*/ 	.short	0x0064
        /*001c*/ 	.short	0x0082
	.zero		2


//--------------------- .nv.info                  --------------------------
	.section	.nv.info,"",@"SHT_CUDA_INFO"
	.align	4


	//----- nvinfo : EIATTR_REGCOUNT
	.align		4
        /*0000*/ 	.byte	0x04, 0x2f
        /*0002*/ 	.short	(.L_1 - .L_0)
	.align		4
.L_0:
        /*0004*/ 	.word	index@(_Z10stencil_1dPiS_)
        /*0008*/ 	.word	0x00000010


	//----- nvinfo : EIATTR_FRAME_SIZE
	.align		4
.L_1:
        /*000c*/ 	.byte	0x04, 0x11
        /*000e*/ 	.short	(.L_3 - .L_2)
	.align		4
.L_2:
        /*0010*/ 	.word	index@(_Z10stencil_1dPiS_)
        /*0014*/ 	.word	0x00000000


	//----- nvinfo : EIATTR_MIN_STACK_SIZE
	.align		4
.L_3:
        /*0018*/ 	.byte	0x04, 0x12
        /*001a*/ 	.short	(.L_5 - .L_4)
	.align		4
.L_4:
        /*001c*/ 	.word	index@(_Z10stencil_1dPiS_)
        /*0020*/ 	.word	0x00000000
.L_5:


//--------------------- .nv.compat                --------------------------
	.section	.nv.compat,"",@"SHT_CUDA_COMPAT_INFO"
	.align	4
        /*0000*/ 	.byte	0x02, 0x09, 0x00, 0x00, 0x02, 0x02, 0x01, 0x00, 0x02, 0x05, 0x05, 0x00, 0x03, 0x07, 0x01, 0x01
        /*0010*/ 	.byte	0x02, 0x03, 0x00, 0x00, 0x02, 0x06, 0x01, 0x00, 0x04, 0x0b, 0x08, 0x00, 0x09, 0x00, 0x00, 0x00
        /*0020*/ 	.byte	0x00, 0x00, 0x00, 0x00


//--------------------- .nv.info._Z10stencil_1dPiS_ --------------------------
	.section	.nv.info._Z10stencil_1dPiS_,"",@"SHT_CUDA_INFO"
	.sectionflags	@""
	.align	4


	//----- nvinfo : EIATTR_CUDA_API_VERSION
	.align		4
        /*0000*/ 	.byte	0x04, 0x37
        /*0002*/ 	.short	(.L_7 - .L_6)
.L_6:
        /*0004*/ 	.word	0x00000082


	//----- nvinfo : EIATTR_KPARAM_INFO
	.align		4
.L_7:
        /*0008*/ 	.byte	0x04, 0x17
        /*000a*/ 	.short	(.L_9 - .L_8)
.L_8:
        /*000c*/ 	.word	0x00000000
        /*0010*/ 	.short	0x0001
        /*0012*/ 	.short	0x0008
        /*0014*/ 	.byte	0x00, 0xf5, 0x21, 0x00


	//----- nvinfo : EIATTR_KPARAM_INFO
	.align		4
.L_9:
        /*0018*/ 	.byte	0x04, 0x17
        /*001a*/ 	.short	(.L_11 - .L_10)
.L_10:
        /*001c*/ 	.word	0x00000000
        /*0020*/ 	.short	0x0000
        /*0022*/ 	.short	0x0000
        /*0024*/ 	.byte	0x00, 0xf5, 0x21, 0x00


	//----- nvinfo : EIATTR_SPARSE_MMA_MASK
	.align		4
.L_11:
        /*0028*/ 	.byte	0x03, 0x50
        /*002a*/ 	.short	0x0000


	//----- nvinfo : EIATTR_MAXREG_COUNT
	.align		4
        /*002c*/ 	.byte	0x03, 0x1b
        /*002e*/ 	.short	0x00ff


	//----- nvinfo : EIATTR_MERCURY_ISA_VERSION
	.align		4
        /*0030*/ 	.byte	0x03, 0x5f
        /*0032*/ 	.short	0x0101


	//----- nvinfo : EIATTR_VRC_CTA_INIT_COUNT
	.align		4
        /*0034*/ 	.byte	0x02, 0x4a
	.zero		1
	.zero		1


	//----- nvinfo : EIATTR_EXIT_INSTR_OFFSETS
	.align		4
        /*0038*/ 	.byte	0x04, 0x1c
        /*003a*/ 	.short	(.L_13 - .L_12)


	//   ....[0]....
.L_12:
        /*003c*/ 	.word	0x00000090


	//   ....[1]....
        /*0040*/ 	.word	0x00000200


	//   ....[2]....
        /*0044*/ 	.word	0x00000380


	//----- nvinfo : EIATTR_CBANK_PARAM_SIZE
	.align		4
.L_13:
        /*0048*/ 	.byte	0x03, 0x19
        /*004a*/ 	.short	0x0010


	//----- nvinfo : EIATTR_PARAM_CBANK
	.align		4
        /*004c*/ 	.byte	0x04, 0x0a
        /*004e*/ 	.short	(.L_15 - .L_14)
	.align		4
.L_14:
        /*0050*/ 	.word	index@(.nv.constant0._Z10stencil_1dPiS_)
        /*0054*/ 	.short	0x0380
        /*0056*/ 	.short	0x0010


	//----- nvinfo : EIATTR_SW_WAR
	.align		4
.L_15:
        /*0058*/ 	.byte	0x04, 0x36
        /*005a*/ 	.short	(.L_17 - .L_16)
.L_16:
        /*005c*/ 	.word	0x00000008
.L_17:


//--------------------- .nv.callgraph             --------------------------
	.section	.nv.callgraph,"",@"SHT_CUDA_CALLGRAPH"
	.align	4
	.sectionentsize	8
	.align		4
        /*0000*/ 	.word	0x00000000
	.align		4
        /*0004*/ 	.word	0xffffffff
	.align		4
        /*0008*/ 	.word	0x00000000
	.align		4
        /*000c*/ 	.word	0xfffffffe
	.align		4
        /*0010*/ 	.word	0x00000000
	.align		4
        /*0014*/ 	.word	0xfffffffd
	.align		4
        /*0018*/ 	.word	0x00000000
	.align		4
        /*001c*/ 	.word	0xfffffffc


//--------------------- .text._Z10stencil_1dPiS_  --------------------------
	.section	.text._Z10stencil_1dPiS_,"ax",@progbits
	.align	128
        .global         _Z10stencil_1dPiS_
        .type           _Z10stencil_1dPiS_,@function
        .size           _Z10stencil_1dPiS_,(.L_x_4 - _Z10stencil_1dPiS_)
        .other          _Z10stencil_1dPiS_,@"STO_CUDA_ENTRY STV_DEFAULT"
_Z10stencil_1dPiS_:
.text._Z10stencil_1dPiS_:
[----:B------:R-:W-:Y:S01]  /*0000*/  LDC R1, c[0x0][0x37c] ;  /* 0x0000df00ff017b82 */ /* 0x000fe20000000800 */
[----:B------:R-:W0:Y:S07]  /*0010*/  S2R R5, SR_CTAID.X ;  /* 0x0000000000057919 */ /* 0x000e2e0000002500 */
[----:B------:R-:W1:Y:S01]  /*0020*/  LDC.64 R2, c[0x0][0x388] ;  /* 0x0000e200ff027b82 */ /* 0x000e620000000a00 */
[----:B------:R-:W2:Y:S01]  /*0030*/  LDCU.64 UR4, c[0x0][0x358] ;  /* 0x00006b00ff0477ac */ /* 0x000ea20008000a00 */
[C---:B0-----:R-:W-:Y:S01]  /*0040*/  VIMNMX.U32 R0, PT, PT, R5.reuse, 0xbb8, !PT ;  /* 0x00000bb805007848 */ /* 0x041fe20007fe0000 */
[----:B-1----:R-:W-:-:S04]  /*0050*/  IMAD.WIDE.U32 R2, R5, 0x4, R2 ;  /* 0x0000000405027825 */ /* 0x002fc800078e0002 */
[----:B------:R-:W-:Y:S01]  /*0060*/  VIADD R0, R0, 0xfffff448 ;  /* 0xfffff44800007836 */ /* 0x000fe20000000000 */
[----:B--2---:R0:W-:Y:S04]  /*0070*/  STG.E desc[UR4][R2.64], RZ ;  /* 0x000000ff02007986 */ /* 0x0041e8000c101904 */
[----:B------:R-:W-:-:S13]  /*0080*/  ISETP.GT.U32.AND P0, PT, R0, 0x3e7, PT ;  /* 0x000003e70000780c */ /* 0x000fda0003f04070 */
[----:B0-----:R-:W-:Y:S05]  /*0090*/  @P0 EXIT ;  /* 0x000000000000094d */ /* 0x001fea0003800000 */
[----:B------:R-:W-:Y:S01]  /*00a0*/  VIMNMX.U32 R4, PT, PT, R5, 0xbb8, PT ;  /* 0x00000bb805047848 */ /* 0x000fe20003fe0000 */
[----:B------:R-:W-:-:S04]  /*00b0*/  IMAD.MOV.U32 R7, RZ, RZ, RZ ;  /* 0x000000ffff077224 */ /* 0x000fc800078e00ff */
[----:B------:R-:W-:-:S05]  /*00c0*/  IMAD.IADD R4, R4, 0x1, -R5 ;  /* 0x0000000104047824 */ /* 0x000fca00078e0a05 */
[C---:B------:R-:W-:Y:S02]  /*00d0*/  LOP3.LUT P1, R6, R4.reuse, 0x3, RZ, 0xc0, !PT ;  /* 0x0000000304067812 */ /* 0x040fe4000782c0ff */
[----:B------:R-:W-:-:S04]  /*00e0*/  IADD3 R5, PT, PT, R4, 0x3e7, RZ ;  /* 0x000003e704057810 */ /* 0x000fc80007ffe0ff */
[----:B------:R-:W-:-:S07]  /*00f0*/  ISETP.GE.U32.AND P0, PT, R5, 0x3, PT ;  /* 0x000000030500780c */ /* 0x000fce0003f06070 */
[----:B------:R-:W-:Y:S06]  /*0100*/  @!P1 BRA `(.L_x_0) ;  /* 0x00000000003c9947 */ /* 0x000fec0003800000 */
[----:B------:R-:W0:Y:S01]  /*0110*/  LDC.64 R4, c[0x0][0x380] ;  /* 0x0000e000ff047b82 */ /* 0x000e220000000a00 */
[----:B------:R-:W-:Y:S02]  /*0120*/  IMAD.MOV R6, RZ, RZ, -R6 ;  /* 0x000000ffff067224 */ /* 0x000fe400078e0a06 */
[----:B------:R-:W-:Y:S02]  /*0130*/  IMAD.MOV.U32 R7, RZ, RZ, RZ ;  /* 0x000000ffff077224 */ /* 0x000fe400078e00ff */
[----:B0-----:R-:W-:-:S03]  /*0140*/  IMAD.WIDE.U32 R4, R0, 0x4, R4 ;  /* 0x0000000400047825 */ /* 0x001fc600078e0004 */
[----:B------:R-:W-:-:S07]  /*0150*/  MOV R8, R4 ;  /* 0x0000000400087202 */ /* 0x000fce0000000f00 */
.L_x_1:
[----:B------:R-:W-:-:S06]  /*0160*/  IMAD.MOV.U32 R4, RZ, RZ, R8 ;  /* 0x000000ffff047224 */ /* 0x000fcc00078e0008 */
[----:B0-----:R0:W2:Y:S01]  /*0170*/  LDG.E R4, desc[UR4][R4.64] ;  /* 0x0000000404047981 */ /* 0x0010a2000c1e1900 */
[----:B------:R-:W-:Y:S01]  /*0180*/  VIADD R6, R6, 0x1 ;  /* 0x0000000106067836 */ /* 0x000fe20000000000 */
[----:B------:R-:W-:Y:S01]  /*0190*/  IADD3 R8, P2, PT, R8, 0x4, RZ ;  /* 0x0000000408087810 */ /* 0x000fe20007f5e0ff */
[----:B------:R-:W-:-:S03]  /*01a0*/  VIADD R0, R0, 0x1 ;  /* 0x0000000100007836 */ /* 0x000fc60000000000 */
[----:B------:R-:W-:Y:S02]  /*01b0*/  ISETP.NE.AND P1, PT, R6, RZ, PT ;  /* 0x000000ff0600720c */ /* 0x000fe40003f25270 */
[----:B0-----:R-:W-:Y:S02]  /*01c0*/  IADD3.X R5, PT, PT, RZ, R5, RZ, P2, !PT ;  /* 0x00000005ff057210 */ /* 0x001fe400017fe4ff */
[----:B--2---:R-:W-:-:S05]  /*01d0*/  IADD3 R7, PT, PT, R4, R7, RZ ;  /* 0x0000000704077210 */ /* 0x004fca0007ffe0ff */
[----:B------:R0:W-:Y:S04]  /*01e0*/  STG.E desc[UR4][R2.64], R7 ;  /* 0x0000000702007986 */ /* 0x0001e8000c101904 */
[----:B------:R-:W-:Y:S05]  /*01f0*/  @P1 BRA `(.L_x_1) ;  /* 0xfffffffc00d81947 */ /* 0x000fea000383ffff */
.L_x_0:
[----:B------:R-:W-:Y:S05]  /*0200*/  @!P0 EXIT ;  /* 0x000000000000894d */ /* 0x000fea0003800000 */
[----:B------:R-:W1:Y:S02]  /*0210*/  LDC.64 R4, c[0x0][0x380] ;  /* 0x0000e000ff047b82 */ /* 0x000e640000000a00 */
[----:B-1----:R-:W-:-:S03]  /*0220*/  IMAD.WIDE.U32 R4, R0, 0x4, R4 ;  /* 0x0000000400047825 */ /* 0x002fc600078e0004 */
[----:B------:R-:W-:-:S05]  /*0230*/  IADD3 R6, P0, PT, R4, 0x8, RZ ;  /* 0x0000000804067810 */ /* 0x000fca0007f1e0ff */
[----:B------:R-:W-:-:S08]  /*0240*/  IMAD.X R9, RZ, RZ, R5, P0 ;  /* 0x000000ffff097224 */ /* 0x000fd000000e0605 */
.L_x_2:
[----:B------:R-:W-:Y:S01]  /*0250*/  IMAD.MOV.U32 R4, RZ, RZ, R6 ;  /* 0x000000ffff047224 */ /* 0x000fe200078e0006 */
[----:B------:R-:W-:-:S05]  /*0260*/  MOV R5, R9 ;  /* 0x0000000900057202 */ /* 0x000fca0000000f00 */
[----:B--2---:R-:W2:Y:S02]  /*0270*/  LDG.E R6, desc[UR4][R4.64+-0x8] ;  /* 0xfffff80404067981 */ /* 0x004ea4000c1e1900 */
[----:B--2---:R-:W-:-:S05]  /*0280*/  IMAD.IADD R9, R6, 0x1, R7 ;  /* 0x0000000106097824 */ /* 0x004fca00078e0207 */
[----:B------:R1:W-:Y:S04]  /*0290*/  STG.E desc[UR4][R2.64], R9 ;  /* 0x0000000902007986 */ /* 0x0003e8000c101904 */
[----:B------:R-:W2:Y:S02]  /*02a0*/  LDG.E R6, desc[UR4][R4.64+-0x4] ;  /* 0xfffffc0404067981 */ /* 0x000ea4000c1e1900 */
[----:B--2---:R-:W-:-:S05]  /*02b0*/  IADD3 R11, PT, PT, R9, R6, RZ ;  /* 0x00000006090b7210 */ /* 0x004fca0007ffe0ff */
[----:B------:R2:W-:Y:S04]  /*02c0*/  STG.E desc[UR4][R2.64], R11 ;  /* 0x0000000b02007986 */ /* 0x0005e8000c101904 */
[----:B------:R-:W3:Y:S01]  /*02d0*/  LDG.E R6, desc[UR4][R4.64] ;  /* 0x0000000404067981 */ /* 0x000ee2000c1e1900 */
[----:B------:R-:W-:Y:S01]  /*02e0*/  ISETP.GE.U32.AND P0, PT, R0, 0x3e4, PT ;  /* 0x000003e40000780c */ /* 0x000fe20003f06070 */
[----:B---3--:R-:W-:-:S05]  /*02f0*/  IMAD.IADD R13, R11, 0x1, R6 ;  /* 0x000000010b0d7824 */ /* 0x008fca00078e0206 */
[----:B------:R2:W-:Y:S04]  /*0300*/  STG.E desc[UR4][R2.64], R13 ;  /* 0x0000000d02007986 */ /* 0x0005e8000c101904 */
[----:B------:R-:W0:Y:S01]  /*0310*/  LDG.E R6, desc[UR4][R4.64+0x4] ;  /* 0x0000040404067981 */ /* 0x000e22000c1e1900 */
[----:B------:R-:W-:Y:S01]  /*0320*/  VIADD R0, R0, 0x4 ;  /* 0x0000000400007836 */ /* 0x000fe20000000000 */
[----:B0-----:R-:W-:Y:S02]  /*0330*/  IADD3 R7, PT, PT, R13, R6, RZ ;  /* 0x000000060d077210 */ /* 0x001fe40007ffe0ff */
[----:B------:R-:W-:-:S03]  /*0340*/  IADD3 R6, P1, PT, R4, 0x10, RZ ;  /* 0x0000001004067810 */ /* 0x000fc60007f3e0ff */
[----:B------:R2:W-:Y:S01]  /*0350*/  STG.E desc[UR4][R2.64], R7 ;  /* 0x0000000702007986 */ /* 0x0005e2000c101904 */
[----:B-1----:R-:W-:Y:S01]  /*0360*/  IADD3.X R9, PT, PT, RZ, R5, RZ, P1, !PT ;  /* 0x00000005ff097210 */ /* 0x002fe20000ffe4ff */
[----:B------:R-:W-:Y:S08]  /*0370*/  @!P0 BRA `(.L_x_2) ;  /* 0xfffffffc00b48947 */ /* 0x000ff0000383ffff */
[----:B------:R-:W-:Y:S05]  /*0380*/  EXIT ;  /* 0x000000000000794d */ /* 0x000fea0003800000 */
.L_x_3:
[----:B------:R-:W-:-:S00]  /*0390*/  BRA `(.L_x_3) ;  /* 0xfffffffc00fc7947 */ /* 0x000fc0000383ffff */
[----:B------:R-:W-:-:S00]  /*03a0*/  NOP ;  /* 0x0000000000007918 */ /* 0x000fc00000000000 */
        /* <DEDUP_REMOVED lines=13> */
.L_x_4:


//--------------------- .nv.shared.reserved.0     --------------------------
	.section	.nv.shared.reserved.0,"aw",@nobits
	.weak		__nv_reservedSMEM_offset_0_alias
	.size		__nv_reservedSMEM_offset_0_alias, 0, 64
	.other		__nv_reservedSMEM_offset_0_alias,@"STO_CUDA_RESERVED_SHARED STV_DEFAULT"
__nv_reservedSMEM_offset_0_alias:
	.zero		0
	.zero		64


//--------------------- .nv.constant0._Z10stencil_1dPiS_ --------------------------
	.section	.nv.constant0._Z10stencil_1dPiS_,"a",@progbits
	.sectionflags	@""
	.align	4
.nv.constant0._Z10stencil_1dPiS_:
	.zero		912


//--------------------- SYMBOLS --------------------------

	.type		.nv.reservedSmem.offset0,@object
	.size		.nv.reservedSmem.offset0,0x4
